	.headerflags	@"EF_CUDA_TEXMODE_UNIFIED EF_CUDA_64BIT_ADDRESS EF_CUDA_ACCELERATORS EF_CUDA_SM90 EF_CUDA_VIRTUAL_SM(EF_CUDA_SM90)"
	.elftype	@"ET_EXEC"


//--------------------- .nv.info                  --------------------------
	.section	.nv.info,"",@"SHT_CUDA_INFO"
	.align	4


	//----- nvinfo : EIATTR_REGCOUNT
	.align		4
        /*0000*/ 	.byte	0x04, 0x2f
        /*0002*/ 	.short	(.L_3 - .L_2)
	.align		4
.L_2:
        /*0004*/ 	.word	index@(triton_poi_fused__native_batch_norm_legit_no_training_relu_33)
        /*0008*/ 	.word	0x00000012


	//----- nvinfo : EIATTR_MIN_STACK_SIZE
	.align		4
.L_3:
        /*000c*/ 	.byte	0x04, 0x12
        /*000e*/ 	.short	(.L_5 - .L_4)
	.align		4
.L_4:
        /*0010*/ 	.word	index@(triton_poi_fused__native_batch_norm_legit_no_training_relu_33)
        /*0014*/ 	.word	0x00000000


	//----- nvinfo : EIATTR_FRAME_SIZE
	.align		4
.L_5:
        /*0018*/ 	.byte	0x04, 0x11
        /*001a*/ 	.short	(.L_7 - .L_6)
	.align		4
.L_6:
        /*001c*/ 	.word	index@(triton_poi_fused__native_batch_norm_legit_no_training_relu_33)
        /*0020*/ 	.word	0x00000000


	//----- nvinfo : EIATTR_MIN_STACK_SIZE
	.align		4
.L_7:
        /*0024*/ 	.byte	0x04, 0x12
        /*0026*/ 	.short	(.L_9 - .L_8)
	.align		4
.L_8:
        /*0028*/ 	.word	index@(triton_poi_fused__native_batch_norm_legit_no_training_relu_33)
        /*002c*/ 	.word	0x00000000
.L_9:


//--------------------- .nv.info.triton_poi_fused__native_batch_norm_legit_no_training_relu_33 --------------------------
	.section	.nv.info.triton_poi_fused__native_batch_norm_legit_no_training_relu_33,"",@"SHT_CUDA_INFO"
	.sectionflags	@""
	.align	4


	//----- nvinfo : EIATTR_CUDA_API_VERSION
	.align		4
        /*0000*/ 	.byte	0x04, 0x37
        /*0002*/ 	.short	(.L_11 - .L_10)
.L_10:
        /*0004*/ 	.word	0x0000007c


	//----- nvinfo : EIATTR_KPARAM_INFO
	.align		4
.L_11:
        /*0008*/ 	.byte	0x04, 0x17
        /*000a*/ 	.short	(.L_13 - .L_12)
.L_12:
        /*000c*/ 	.word	0x00000000
        /*0010*/ 	.short	0x0006
        /*0012*/ 	.short	0x0030
        /*0014*/ 	.byte	0x00, 0xf0, 0x11, 0x00


	//----- nvinfo : EIATTR_KPARAM_INFO
	.align		4
.L_13:
        /*0018*/ 	.byte	0x04, 0x17
        /*001a*/ 	.short	(.L_15 - .L_14)
.L_14:
        /*001c*/ 	.word	0x00000000
        /*0020*/ 	.short	0x0005
        /*0022*/ 	.short	0x0028
        /*0024*/ 	.byte	0x00, 0xf4, 0x21, 0x00


	//----- nvinfo : EIATTR_KPARAM_INFO
	.align		4
.L_15:
        /*0028*/ 	.byte	0x04, 0x17
        /*002a*/ 	.short	(.L_17 - .L_16)
.L_16:
        /*002c*/ 	.word	0x00000000
        /*0030*/ 	.short	0x0004
        /*0032*/ 	.short	0x0020
        /*0034*/ 	.byte	0x00, 0xf4, 0x21, 0x00


	//----- nvinfo : EIATTR_KPARAM_INFO
	.align		4
.L_17:
        /*0038*/ 	.byte	0x04, 0x17
        /*003a*/ 	.short	(.L_19 - .L_18)
.L_18:
        /*003c*/ 	.word	0x00000000
        /*0040*/ 	.short	0x0003
        /*0042*/ 	.short	0x0018
        /*0044*/ 	.byte	0x00, 0xf4, 0x21, 0x00


	//----- nvinfo : EIATTR_KPARAM_INFO
	.align		4
.L_19:
        /*0048*/ 	.byte	0x04, 0x17
        /*004a*/ 	.short	(.L_21 - .L_20)
.L_20:
        /*004c*/ 	.word	0x00000000
        /*0050*/ 	.short	0x0002
        /*0052*/ 	.short	0x0010
        /*0054*/ 	.byte	0x00, 0xf4, 0x21, 0x00


	//----- nvinfo : EIATTR_KPARAM_INFO
	.align		4
.L_21:
        /*0058*/ 	.byte	0x04, 0x17
        /*005a*/ 	.short	(.L_23 - .L_22)
.L_22:
        /*005c*/ 	.word	0x00000000
        /*0060*/ 	.short	0x0001
        /*0062*/ 	.short	0x0008
        /*0064*/ 	.byte	0x00, 0xf4, 0x21, 0x00


	//----- nvinfo : EIATTR_KPARAM_INFO
	.align		4
.L_23:
        /*0068*/ 	.byte	0x04, 0x17
        /*006a*/ 	.short	(.L_25 - .L_24)
.L_24:
        /*006c*/ 	.word	0x00000000
        /*0070*/ 	.short	0x0000
        /*0072*/ 	.short	0x0000
        /*0074*/ 	.byte	0x00, 0xf4, 0x21, 0x00


	//----- nvinfo : EIATTR_SPARSE_MMA_MASK
	.align		4
.L_25:
        /*0078*/ 	.byte	0x03, 0x50
        /*007a*/ 	.short	0x0000


	//----- nvinfo : EIATTR_MAXREG_COUNT
	.align		4
        /*007c*/ 	.byte	0x03, 0x1b
        /*007e*/ 	.short	0x00ff


	//----- nvinfo : EIATTR_EXIT_INSTR_OFFSETS
	.align		4
        /*0080*/ 	.byte	0x04, 0x1c
        /*0082*/ 	.short	(.L_27 - .L_26)


	//   ....[0]....
.L_26:
        /*0084*/ 	.word	0x000003d0


	//----- nvinfo : EIATTR_REQNTID
	.align		4
.L_27:
        /*0088*/ 	.byte	0x04, 0x10
        /*008a*/ 	.short	(.L_29 - .L_28)
.L_28:
        /*008c*/ 	.word	0x00000080
        /*0090*/ 	.word	0x00000001
        /*0094*/ 	.word	0x00000001


	//----- nvinfo : EIATTR_CBANK_PARAM_SIZE
	.align		4
.L_29:
        /*0098*/ 	.byte	0x03, 0x19
        /*009a*/ 	.short	0x0034


	//----- nvinfo : EIATTR_PARAM_CBANK
	.align		4
        /*009c*/ 	.byte	0x04, 0x0a
        /*009e*/ 	.short	(.L_31 - .L_30)
	.align		4
.L_30:
        /*00a0*/ 	.word	index@(.nv.constant0.triton_poi_fused__native_batch_norm_legit_no_training_relu_33)
        /*00a4*/ 	.short	0x0210
        /*00a6*/ 	.short	0x0034


	//----- nvinfo : EIATTR_SW_WAR
	.align		4
.L_31:
        /*00a8*/ 	.byte	0x04, 0x36
        /*00aa*/ 	.short	(.L_33 - .L_32)
.L_32:
        /*00ac*/ 	.word	0x00000008
.L_33:


//--------------------- .nv.callgraph             --------------------------
	.section	.nv.callgraph,"",@"SHT_CUDA_CALLGRAPH"
	.align	4
	.sectionentsize	8
	.align		4
        /*0000*/ 	.word	0x00000000
	.align		4
        /*0004*/ 	.word	0xffffffff
	.align		4
        /*0008*/ 	.word	0x00000000
	.align		4
        /*000c*/ 	.word	0xfffffffe
	.align		4
        /*0010*/ 	.word	0x00000000
	.align		4
        /*0014*/ 	.word	0xfffffffd
	.align		4
        /*0018*/ 	.word	0x00000000
	.align		4
        /*001c*/ 	.word	0xfffffffc


//--------------------- .nv.constant4             --------------------------
	.section	.nv.constant4,"a",@progbits
	.align	8
	.align		8
.nv.constant4:
        /*0000*/ 	.dword	_$_str
	.align		8
        /*0008*/ 	.dword	_$_str_$_2


//--------------------- .text.triton_poi_fused__native_batch_norm_legit_no_training_relu_33 --------------------------
	.section	.text.triton_poi_fused__native_batch_norm_legit_no_training_relu_33,"ax",@progbits
	.align	128
        .global         triton_poi_fused__native_batch_norm_legit_no_training_relu_33
        .type           triton_poi_fused__native_batch_norm_legit_no_training_relu_33,@function
        .size           triton_poi_fused__native_batch_norm_legit_no_training_relu_33,(.L_x_1 - triton_poi_fused__native_batch_norm_legit_no_training_relu_33)
        .other          triton_poi_fused__native_batch_norm_legit_no_training_relu_33,@"STO_CUDA_ENTRY STV_DEFAULT"
triton_poi_fused__native_batch_norm_legit_no_training_relu_33:
.text.triton_poi_fused__native_batch_norm_legit_no_training_relu_33:
[----:B------:R-:W-:Y:S01]  /*0000*/  LDC R1, c[0x0][0x28] ;  /* 0x00000a00ff017b82 */ /* 0x000fe20000000800 */
[----:B------:R-:W1:Y:S07]  /*0010*/  S2R R0, SR_TID.X ;  /* 0x0000000000007919 */ /* 0x000e6e0000002100 */
[----:B------:R-:W2:Y:S01]  /*0020*/  LDC.64 R2, c[0x0][0x220] ;  /* 0x00008800ff027b82 */ /* 0x000ea20000000a00 */
[----:B------:R-:W-:Y:S01]  /*0030*/  ULDC.64 UR4, c[0x0][0x208] ;  /* 0x0000820000047ab9 */ /* 0x000fe20000000a00 */
[----:B------:R-:W3:Y:S06]  /*0040*/  S2R R7, SR_CTAID.X ;  /* 0x0000000000077919 */ /* 0x000eec0000002500 */
[----:B------:R-:W4:Y:S08]  /*0050*/  LDC.64 R8, c[0x0][0x228] ;  /* 0x00008a00ff087b82 */ /* 0x000f300000000a00 */
[----:B------:R-:W5:Y:S01]  /*0060*/  LDC.64 R10, c[0x0][0x230] ;  /* 0x00008c00ff0a7b82 */ /* 0x000f620000000a00 */
[----:B-1----:R-:W-:-:S02]  /*0070*/  SHF.L.U32 R0, R0, 0x1, RZ ;  /* 0x0000000100007819 */ /* 0x002fc400000006ff */
[----:B---3--:R-:W-:Y:S02]  /*0080*/  SHF.R.S32.HI R5, RZ, 0x17, R7 ;  /* 0x00000017ff057819 */ /* 0x008fe40000011407 */
[----:B------:R-:W-:Y:S02]  /*0090*/  LOP3.LUT R0, R0, 0xfe, RZ, 0xc0, !PT ;  /* 0x000000fe00007812 */ /* 0x000fe400078ec0ff */
[----:B------:R-:W-:Y:S02]  /*00a0*/  SGXT R5, R5, 0x1 ;  /* 0x000000010505781a */ /* 0x000fe40000000200 */
[----:B------:R-:W-:Y:S02]  /*00b0*/  LEA R0, R7, R0, 0x8 ;  /* 0x0000000007007211 */ /* 0x000fe400078e40ff */
[----:B------:R-:W1:Y:S02]  /*00c0*/  LDC.64 R6, c[0x0][0x218] ;  /* 0x00008600ff067b82 */ /* 0x000e640000000a00 */
[----:B------:R-:W-:-:S04]  /*00d0*/  LEA.HI R5, R5, R0, RZ, 0x5 ;  /* 0x0000000005057211 */ /* 0x000fc800078f28ff */
[----:B------:R-:W-:-:S04]  /*00e0*/  LOP3.LUT R5, R5, 0xffffffe0, RZ, 0xc0, !PT ;  /* 0xffffffe005057812 */ /* 0x000fc800078ec0ff */
[----:B------:R-:W-:Y:S02]  /*00f0*/  IADD3 R13, R0, -R5, RZ ;  /* 0x80000005000d7210 */ /* 0x000fe40007ffe0ff */
[----:B------:R-:W3:Y:S03]  /*0100*/  LDC.64 R4, c[0x0][0x210] ;  /* 0x00008400ff047b82 */ /* 0x000ee60000000a00 */
[----:B--2---:R-:W-:-:S06]  /*0110*/  IMAD.WIDE R2, R13, 0x4, R2 ;  /* 0x000000040d027825 */ /* 0x004fcc00078e0202 */
[----:B------:R-:W2:Y:S01]  /*0120*/  LDG.E.EL.64 R2, desc[UR4][R2.64] ;  /* 0x0000000402027981 */ /* 0x000ea2000c2e1b00 */
[----:B-1----:R-:W-:-:S04]  /*0130*/  IMAD.WIDE R6, R13, 0x4, R6 ;  /* 0x000000040d067825 */ /* 0x002fc800078e0206 */
[C---:B----4-:R-:W-:Y:S02]  /*0140*/  IMAD.WIDE R8, R13.reuse, 0x4, R8 ;  /* 0x000000040d087825 */ /* 0x050fe400078e0208 */
[----:B------:R-:W4:Y:S02]  /*0150*/  LDG.E.EL.64 R6, desc[UR4][R6.64] ;  /* 0x0000000406067981 */ /* 0x000f24000c2e1b00 */
[----:B-----5:R-:W-:Y:S02]  /*0160*/  IMAD.WIDE R10, R13, 0x4, R10 ;  /* 0x000000040d0a7825 */ /* 0x020fe400078e020a */
[----:B------:R-:W5:Y:S02]  /*0170*/  LDG.E.EL.64 R8, desc[UR4][R8.64] ;  /* 0x0000000408087981 */ /* 0x000f64000c2e1b00 */
[----:B---3--:R-:W-:Y:S02]  /*0180*/  IMAD.WIDE R4, R0, 0x4, R4 ;  /* 0x0000000400047825 */ /* 0x008fe400078e0204 */
[----:B------:R-:W5:Y:S04]  /*0190*/  LDG.E.EL.64 R10, desc[UR4][R10.64] ;  /* 0x000000040a0a7981 */ /* 0x000f68000c2e1b00 */
[----:B------:R-:W4:Y:S01]  /*01a0*/  LDG.E.64 R4, desc[UR4][R4.64] ;  /* 0x0000000404047981 */ /* 0x000f22000c1e1b00 */
[----:B------:R-:W-:Y:S01]  /*01b0*/  HFMA2.MMA R14, -RZ, RZ, 1.625, 0 ;  /* 0x3e800000ff0e7435 */ /* 0x000fe200000001ff */
[----:B--2---:R-:W-:Y:S01]  /*01c0*/  FADD R2, R2, 9.9999997473787516356e-06 ;  /* 0x3727c5ac02027421 */ /* 0x004fe20000000000 */
[----:B------:R-:W-:-:S03]  /*01d0*/  FADD R3, R3, 9.9999997473787516356e-06 ;  /* 0x3727c5ac03037421 */ /* 0x000fc60000000000 */
[----:B------:R-:W1:Y:S08]  /*01e0*/  MUFU.SQRT R12, R2 ;  /* 0x00000002000c7308 */ /* 0x000e700000002000 */
[----:B------:R2:W3:Y:S01]  /*01f0*/  MUFU.SQRT R13, R3 ;  /* 0x00000003000d7308 */ /* 0x0004e20000002000 */
[C---:B-1----:R-:W-:Y:S02]  /*0200*/  FSETP.GT.AND P0, PT, R12.reuse, 8.50705917302346158658e+37, PT ;  /* 0x7e8000000c00780b */ /* 0x042fe40003f04000 */
[----:B------:R-:W-:Y:S01]  /*0210*/  FSETP.GEU.AND P2, PT, R12, 1.175494350822287508e-38, PT ;  /* 0x008000000c00780b */ /* 0x000fe20003f4e000 */
[----:B--2---:R-:W1:Y:S01]  /*0220*/  LDC.64 R2, c[0x0][0x238] ;  /* 0x00008e00ff027b82 */ /* 0x004e620000000a00 */
[----:B---3--:R-:W-:-:S02]  /*0230*/  FSETP.GT.AND P1, PT, R13, 8.50705917302346158658e+37, PT ;  /* 0x7e8000000d00780b */ /* 0x008fc40003f24000 */
[----:B------:R-:W-:-:S07]  /*0240*/  FSETP.GEU.AND P3, PT, R13, 1.175494350822287508e-38, PT ;  /* 0x008000000d00780b */ /* 0x000fce0003f6e000 */
[----:B------:R-:W-:-:S04]  /*0250*/  @P0 FMUL R12, R12, 0.25 ;  /* 0x3e8000000c0c0820 */ /* 0x000fc80000400000 */
[----:B------:R-:W-:Y:S01]  /*0260*/  @!P2 FMUL R12, R12, 16777216 ;  /* 0x4b8000000c0ca820 */ /* 0x000fe20000400000 */
[----:B------:R-:W-:-:S04]  /*0270*/  @P1 FMUL R13, R13, 0.25 ;  /* 0x3e8000000d0d1820 */ /* 0x000fc80000400000 */
[----:B------:R-:W-:Y:S01]  /*0280*/  @!P3 FMUL R13, R13, 16777216 ;  /* 0x4b8000000d0db820 */ /* 0x000fe20000400000 */
[----:B------:R-:W2:Y:S01]  /*0290*/  MUFU.RCP R12, R12 ;  /* 0x0000000c000c7308 */ /* 0x000ea20000001000 */
[----:B------:R-:W-:-:S07]  /*02a0*/  FSEL R15, R14, 1, P0 ;  /* 0x3f8000000e0f7808 */ /* 0x000fce0000000000 */
[----:B------:R-:W3:Y:S01]  /*02b0*/  MUFU.RCP R13, R13 ;  /* 0x0000000d000d7308 */ /* 0x000ee20000001000 */
[----:B------:R-:W-:Y:S01]  /*02c0*/  FSEL R14, R14, 1, P1 ;  /* 0x3f8000000e0e7808 */ /* 0x000fe20000800000 */
[----:B------:R-:W-:-:S04]  /*02d0*/  @!P2 FMUL R15, R15, 16777216 ;  /* 0x4b8000000f0fa820 */ /* 0x000fc80000400000 */
[----:B------:R-:W-:Y:S01]  /*02e0*/  @!P3 FMUL R14, R14, 16777216 ;  /* 0x4b8000000e0eb820 */ /* 0x000fe20000400000 */
[----:B----4-:R-:W-:Y:S01]  /*02f0*/  FADD R5, R5, -R7 ;  /* 0x8000000705057221 */ /* 0x010fe20000000000 */
[----:B------:R-:W-:Y:S01]  /*0300*/  FADD R4, R4, -R6 ;  /* 0x8000000604047221 */ /* 0x000fe20000000000 */
[----:B--2---:R-:W-:Y:S01]  /*0310*/  FMUL R15, R12, R15 ;  /* 0x0000000f0c0f7220 */ /* 0x004fe20000400000 */
[----:B---3--:R-:W-:-:S03]  /*0320*/  FMUL R14, R13, R14 ;  /* 0x0000000e0d0e7220 */ /* 0x008fc60000400000 */
[----:B------:R-:W-:Y:S01]  /*0330*/  FMUL R15, R4, R15 ;  /* 0x0000000f040f7220 */ /* 0x000fe20000400000 */
[----:B------:R-:W-:-:S03]  /*0340*/  FMUL R14, R5, R14 ;  /* 0x0000000e050e7220 */ /* 0x000fc60000400000 */
[----:B-----5:R-:W-:Y:S01]  /*0350*/  FFMA R8, R8, R15, R10 ;  /* 0x0000000f08087223 */ /* 0x020fe2000000000a */
[----:B------:R-:W-:-:S04]  /*0360*/  FFMA R9, R9, R14, R11 ;  /* 0x0000000e09097223 */ /* 0x000fc8000000000b */
[----:B------:R-:W-:Y:S02]  /*0370*/  FSETP.GEU.AND P0, PT, R8, RZ, PT ;  /* 0x000000ff0800720b */ /* 0x000fe40003f0e000 */
[C---:B------:R-:W-:Y:S01]  /*0380*/  FSETP.GEU.AND P1, PT, R9.reuse, RZ, PT ;  /* 0x000000ff0900720b */ /* 0x040fe20003f2e000 */
[----:B-1----:R-:W-:Y:S01]  /*0390*/  IMAD.WIDE R2, R0, 0x4, R2 ;  /* 0x0000000400027825 */ /* 0x002fe200078e0202 */
[----:B------:R-:W-:Y:S02]  /*03a0*/  FSEL R8, R8, RZ, P0 ;  /* 0x000000ff08087208 */ /* 0x000fe40000000000 */
[----:B------:R-:W-:-:S05]  /*03b0*/  FSEL R9, R9, RZ, P1 ;  /* 0x000000ff09097208 */ /* 0x000fca0000800000 */
[----:B------:R-:W-:Y:S01]  /*03c0*/  STG.E.64 desc[UR4][R2.64], R8 ;  /* 0x0000000802007986 */ /* 0x000fe2000c101b04 */
[----:B------:R-:W-:Y:S05]  /*03d0*/  EXIT ;  /* 0x000000000000794d */ /* 0x000fea0003800000 */
.L_x_0:
[----:B------:R-:W-:-:S00]  /*03e0*/  BRA `(.L_x_0) ;  /* 0xfffffffc00fc7947 */ /* 0x000fc0000383ffff */
[----:B------:R-:W-:-:S00]  /*03f0*/  NOP ;  /* 0x0000000000007918 */ /* 0x000fc00000000000 */
        /* <DEDUP_REMOVED lines=8> */
.L_x_1:


//--------------------- .nv.global.init           --------------------------
	.section	.nv.global.init,"aw",@progbits
.nv.global.init:
	.type		_$_str,@object
	.size		_$_str,(_$_str_$_2 - _$_str)
_$_str:
        /*0000*/ 	.byte	0x5f, 0x5f, 0x43, 0x55, 0x44, 0x41, 0x5f, 0x46, 0x54, 0x5a, 0x00
	.type		_$_str_$_2,@object
	.size		_$_str_$_2,(.L_1 - _$_str_$_2)
_$_str_$_2:
        /*000b*/ 	.byte	0x5f, 0x5f, 0x43, 0x55, 0x44, 0x41, 0x5f, 0x50, 0x52, 0x45, 0x43, 0x5f, 0x53, 0x51, 0x52, 0x54
        /*001b*/ 	.byte	0x00
.L_1:


//--------------------- .nv.constant0.triton_poi_fused__native_batch_norm_legit_no_training_relu_33 --------------------------
	.section	.nv.constant0.triton_poi_fused__native_batch_norm_legit_no_training_relu_33,"a",@progbits
	.sectionflags	@""
	.align	4
.nv.constant0.triton_poi_fused__native_batch_norm_legit_no_training_relu_33:
	.zero		580
